	.headerflags	@"EF_CUDA_TEXMODE_UNIFIED EF_CUDA_64BIT_ADDRESS EF_CUDA_ACCELERATORS EF_CUDA_SM90 EF_CUDA_VIRTUAL_SM(EF_CUDA_SM90)"
	.elftype	@"ET_EXEC"


//--------------------- .nv.info                  --------------------------
	.section	.nv.info,"",@"SHT_CUDA_INFO"
	.align	4


	//----- nvinfo : EIATTR_REGCOUNT
	.align		4
        /*0000*/ 	.byte	0x04, 0x2f
        /*0002*/ 	.short	(.L_1 - .L_0)
	.align		4
.L_0:
        /*0004*/ 	.word	index@(triton_poi_fused_avg_pool2d_5)
        /*0008*/ 	.word	0x0000001e


	//----- nvinfo : EIATTR_MIN_STACK_SIZE
	.align		4
.L_1:
        /*000c*/ 	.byte	0x04, 0x12
        /*000e*/ 	.short	(.L_3 - .L_2)
	.align		4
.L_2:
        /*0010*/ 	.word	index@(triton_poi_fused_avg_pool2d_5)
        /*0014*/ 	.word	0x00000000


	//----- nvinfo : EIATTR_FRAME_SIZE
	.align		4
.L_3:
        /*0018*/ 	.byte	0x04, 0x11
        /*001a*/ 	.short	(.L_5 - .L_4)
	.align		4
.L_4:
        /*001c*/ 	.word	index@(triton_poi_fused_avg_pool2d_5)
        /*0020*/ 	.word	0x00000000


	//----- nvinfo : EIATTR_MIN_STACK_SIZE
	.align		4
.L_5:
        /*0024*/ 	.byte	0x04, 0x12
        /*0026*/ 	.short	(.L_7 - .L_6)
	.align		4
.L_6:
        /*0028*/ 	.word	index@(triton_poi_fused_avg_pool2d_5)
        /*002c*/ 	.word	0x00000000
.L_7:


//--------------------- .nv.info.triton_poi_fused_avg_pool2d_5 --------------------------
	.section	.nv.info.triton_poi_fused_avg_pool2d_5,"",@"SHT_CUDA_INFO"
	.sectionflags	@""
	.align	4


	//----- nvinfo : EIATTR_CUDA_API_VERSION
	.align		4
        /*0000*/ 	.byte	0x04, 0x37
        /*0002*/ 	.short	(.L_9 - .L_8)
.L_8:
        /*0004*/ 	.word	0x0000007c


	//----- nvinfo : EIATTR_KPARAM_INFO
	.align		4
.L_9:
        /*0008*/ 	.byte	0x04, 0x17
        /*000a*/ 	.short	(.L_11 - .L_10)
.L_10:
        /*000c*/ 	.word	0x00000000
        /*0010*/ 	.short	0x0002
        /*0012*/ 	.short	0x0010
        /*0014*/ 	.byte	0x00, 0xf0, 0x11, 0x00


	//----- nvinfo : EIATTR_KPARAM_INFO
	.align		4
.L_11:
        /*0018*/ 	.byte	0x04, 0x17
        /*001a*/ 	.short	(.L_13 - .L_12)
.L_12:
        /*001c*/ 	.word	0x00000000
        /*0020*/ 	.short	0x0001
        /*0022*/ 	.short	0x0008
        /*0024*/ 	.byte	0x00, 0xf4, 0x21, 0x00


	//----- nvinfo : EIATTR_KPARAM_INFO
	.align		4
.L_13:
        /*0028*/ 	.byte	0x04, 0x17
        /*002a*/ 	.short	(.L_15 - .L_14)
.L_14:
        /*002c*/ 	.word	0x00000000
        /*0030*/ 	.short	0x0000
        /*0032*/ 	.short	0x0000
        /*0034*/ 	.byte	0x00, 0xf4, 0x21, 0x00


	//----- nvinfo : EIATTR_SPARSE_MMA_MASK
	.align		4
.L_15:
        /*0038*/ 	.byte	0x03, 0x50
        /*003a*/ 	.short	0x0000


	//----- nvinfo : EIATTR_MAXREG_COUNT
	.align		4
        /*003c*/ 	.byte	0x03, 0x1b
        /*003e*/ 	.short	0x00ff


	//----- nvinfo : EIATTR_EXIT_INSTR_OFFSETS
	.align		4
        /*0040*/ 	.byte	0x04, 0x1c
        /*0042*/ 	.short	(.L_17 - .L_16)


	//   ....[0]....
.L_16:
        /*0044*/ 	.word	0x00000660


	//----- nvinfo : EIATTR_REQNTID
	.align		4
.L_17:
        /*0048*/ 	.byte	0x04, 0x10
        /*004a*/ 	.short	(.L_19 - .L_18)
.L_18:
        /*004c*/ 	.word	0x00000080
        /*0050*/ 	.word	0x00000001
        /*0054*/ 	.word	0x00000001


	//----- nvinfo : EIATTR_CBANK_PARAM_SIZE
	.align		4
.L_19:
        /*0058*/ 	.byte	0x03, 0x19
        /*005a*/ 	.short	0x0014


	//----- nvinfo : EIATTR_PARAM_CBANK
	.align		4
        /*005c*/ 	.byte	0x04, 0x0a
        /*005e*/ 	.short	(.L_21 - .L_20)
	.align		4
.L_20:
        /*0060*/ 	.word	index@(.nv.constant0.triton_poi_fused_avg_pool2d_5)
        /*0064*/ 	.short	0x0210
        /*0066*/ 	.short	0x0014


	//----- nvinfo : EIATTR_SW_WAR
	.align		4
.L_21:
        /*0068*/ 	.byte	0x04, 0x36
        /*006a*/ 	.short	(.L_23 - .L_22)
.L_22:
        /*006c*/ 	.word	0x00000008
.L_23:


//--------------------- .nv.callgraph             --------------------------
	.section	.nv.callgraph,"",@"SHT_CUDA_CALLGRAPH"
	.align	4
	.sectionentsize	8
	.align		4
        /*0000*/ 	.word	0x00000000
	.align		4
        /*0004*/ 	.word	0xffffffff
	.align		4
        /*0008*/ 	.word	0x00000000
	.align		4
        /*000c*/ 	.word	0xfffffffe
	.align		4
        /*0010*/ 	.word	0x00000000
	.align		4
        /*0014*/ 	.word	0xfffffffd
	.align		4
        /*0018*/ 	.word	0x00000000
	.align		4
        /*001c*/ 	.word	0xfffffffc


//--------------------- .text.triton_poi_fused_avg_pool2d_5 --------------------------
	.section	.text.triton_poi_fused_avg_pool2d_5,"ax",@progbits
	.align	128
        .global         triton_poi_fused_avg_pool2d_5
        .type           triton_poi_fused_avg_pool2d_5,@function
        .size           triton_poi_fused_avg_pool2d_5,(.L_x_1 - triton_poi_fused_avg_pool2d_5)
        .other          triton_poi_fused_avg_pool2d_5,@"STO_CUDA_ENTRY STV_DEFAULT"
triton_poi_fused_avg_pool2d_5:
.text.triton_poi_fused_avg_pool2d_5:
[----:B------:R-:W-:Y:S01]  /*0000*/  LDC R1, c[0x0][0x28] ;  /* 0x00000a00ff017b82 */ /* 0x000fe20000000800 */
[----:B------:R-:W1:Y:S01]  /*0010*/  S2R R0, SR_TID.X ;  /* 0x0000000000007919 */ /* 0x000e620000002100 */
[----:B------:R-:W-:Y:S01]  /*0020*/  CS2R R12, SRZ ;  /* 0x00000000000c7805 */ /* 0x000fe2000001ff00 */
[----:B------:R-:W-:Y:S01]  /*0030*/  ULDC.64 UR4, c[0x0][0x208] ;  /* 0x0000820000047ab9 */ /* 0x000fe20000000a00 */
[----:B------:R-:W2:Y:S01]  /*0040*/  S2R R3, SR_CTAID.X ;  /* 0x0000000000037919 */ /* 0x000ea20000002500 */
[----:B-1----:R-:W-:Y:S02]  /*0050*/  LOP3.LUT R0, R0, 0x7f, RZ, 0xc0, !PT ;  /* 0x0000007f00007812 */ /* 0x002fe400078ec0ff */
[----:B--2---:R-:W-:-:S03]  /*0060*/  SHF.R.S32.HI R2, RZ, 0x18, R3 ;  /* 0x00000018ff027819 */ /* 0x004fc60000011403 */
[----:B------:R-:W-:Y:S01]  /*0070*/  IMAD R0, R3, 0x80, R0 ;  /* 0x0000008003007824 */ /* 0x000fe200078e0200 */
[----:B------:R-:W-:-:S04]  /*0080*/  SGXT R3, R2, 0x1 ;  /* 0x000000010203781a */ /* 0x000fc80000000200 */
[CC--:B------:R-:W-:Y:S02]  /*0090*/  LEA.HI R4, R3.reuse, R0.reuse, RZ, 0x7 ;  /* 0x0000000003047211 */ /* 0x0c0fe400078f38ff */
[----:B------:R-:W-:Y:S02]  /*00a0*/  LEA.HI R3, R3, R0, RZ, 0x9 ;  /* 0x0000000003037211 */ /* 0x000fe400078f48ff */
[----:B------:R-:W-:Y:S02]  /*00b0*/  SHF.R.S32.HI R10, RZ, 0x7, R4 ;  /* 0x00000007ff0a7819 */ /* 0x000fe40000011404 */
[----:B------:R-:W-:Y:S02]  /*00c0*/  SHF.R.S32.HI R6, RZ, 0x9, R3 ;  /* 0x00000009ff067819 */ /* 0x000fe40000011403 */
[----:B------:R-:W-:Y:S01]  /*00d0*/  LOP3.LUT R5, R4, 0xffffff80, RZ, 0xc0, !PT ;  /* 0xffffff8004057812 */ /* 0x000fe200078ec0ff */
[----:B------:R-:W1:Y:S01]  /*00e0*/  LDC.64 R2, c[0x0][0x210] ;  /* 0x00008400ff027b82 */ /* 0x000e620000000a00 */
[----:B------:R-:W-:-:S02]  /*00f0*/  LEA.HI R7, R10, R10, RZ, 0x2 ;  /* 0x0000000a0a077211 */ /* 0x000fc400078f10ff */
[----:B------:R-:W-:Y:S01]  /*0100*/  LEA.HI R4, R6, R6, RZ, 0x2 ;  /* 0x0000000606047211 */ /* 0x000fe200078f10ff */
[----:B------:R-:W-:Y:S01]  /*0110*/  IMAD.IADD R5, R0, 0x1, -R5 ;  /* 0x0000000100057824 */ /* 0x000fe200078e0a05 */
[----:B------:R-:W-:Y:S02]  /*0120*/  LOP3.LUT R7, R7, 0xfffffffc, RZ, 0xc0, !PT ;  /* 0xfffffffc07077812 */ /* 0x000fe400078ec0ff */
[----:B------:R-:W-:Y:S02]  /*0130*/  LOP3.LUT R11, R4, 0xfffffffc, RZ, 0xc0, !PT ;  /* 0xfffffffc040b7812 */ /* 0x000fe400078ec0ff */
[----:B------:R-:W-:Y:S01]  /*0140*/  LEA R5, R6, R5, 0xb ;  /* 0x0000000506057211 */ /* 0x000fe200078e58ff */
[----:B------:R-:W-:Y:S02]  /*0150*/  IMAD.IADD R10, R10, 0x1, -R7 ;  /* 0x000000010a0a7824 */ /* 0x000fe400078e0a07 */
[----:B------:R-:W-:Y:S02]  /*0160*/  IMAD.IADD R11, R6, 0x1, -R11 ;  /* 0x00000001060b7824 */ /* 0x000fe400078e0a0b */
[C---:B------:R-:W-:Y:S01]  /*0170*/  IMAD R9, R10.reuse, 0x100, R5 ;  /* 0x000001000a097824 */ /* 0x040fe200078e0205 */
[----:B------:R-:W-:-:S02]  /*0180*/  ISETP.GT.AND P1, PT, R10, RZ, PT ;  /* 0x000000ff0a00720c */ /* 0x000fc40003f24270 */
[----:B------:R-:W-:Y:S01]  /*0190*/  ISETP.GT.AND P0, PT, R11, RZ, PT ;  /* 0x000000ff0b00720c */ /* 0x000fe20003f04270 */
[----:B------:R-:W-:Y:S01]  /*01a0*/  VIADD R7, R9, 0xfffffc00 ;  /* 0xfffffc0009077836 */ /* 0x000fe20000000000 */
[----:B------:R-:W-:Y:S01]  /*01b0*/  ISETP.GT.AND P3, PT, R11, RZ, P1 ;  /* 0x000000ff0b00720c */ /* 0x000fe20000f64270 */
[----:B------:R-:W-:Y:S01]  /*01c0*/  VIADD R23, R9, 0xfffffc80 ;  /* 0xfffffc8009177836 */ /* 0x000fe20000000000 */
[----:B------:R-:W-:Y:S02]  /*01d0*/  ISETP.GT.AND P0, PT, R10, -0x1, P0 ;  /* 0xffffffff0a00780c */ /* 0x000fe40000704270 */
[----:B------:R-:W-:Y:S01]  /*01e0*/  LOP3.LUT R4, R11, R10, RZ, 0xfc, !PT ;  /* 0x0000000a0b047212 */ /* 0x000fe200078efcff */
[----:B-1----:R-:W-:Y:S01]  /*01f0*/  IMAD.WIDE R6, R7, 0x4, R2 ;  /* 0x0000000407067825 */ /* 0x002fe200078e0202 */
[----:B------:R-:W-:Y:S02]  /*0200*/  IADD3 R5, R9, -0x480, RZ ;  /* 0xfffffb8009057810 */ /* 0x000fe40007ffe0ff */
[----:B------:R-:W-:-:S02]  /*0210*/  ISETP.GT.AND P2, PT, R4, -0x1, PT ;  /* 0xffffffff0400780c */ /* 0x000fc40003f44270 */
[----:B------:R-:W-:Y:S01]  /*0220*/  ISETP.GT.AND P1, PT, R11, -0x1, P1 ;  /* 0xffffffff0b00780c */ /* 0x000fe20000f24270 */
[--C-:B------:R-:W-:Y:S01]  /*0230*/  IMAD.WIDE R4, R5, 0x4, R2.reuse ;  /* 0x0000000405047825 */ /* 0x100fe200078e0202 */
[----:B------:R-:W-:Y:S02]  /*0240*/  IADD3 R25, R9, -0x80, RZ ;  /* 0xffffff8009197810 */ /* 0x000fe40007ffe0ff */
[----:B------:R-:W-:Y:S01]  /*0250*/  CS2R R14, SRZ ;  /* 0x00000000000e7805 */ /* 0x000fe2000001ff00 */
[--C-:B------:R-:W-:Y:S01]  /*0260*/  IMAD.WIDE R22, R23, 0x4, R2.reuse ;  /* 0x0000000417167825 */ /* 0x100fe200078e0202 */
[----:B------:R1:W2:Y:S04]  /*0270*/  @P3 LDG.E R13, desc[UR4][R4.64] ;  /* 0x00000004040d3981 */ /* 0x0002a8000c1e1900 */
[----:B------:R3:W4:Y:S01]  /*0280*/  @P0 LDG.E R12, desc[UR4][R6.64] ;  /* 0x00000004060c0981 */ /* 0x000722000c1e1900 */
[----:B------:R-:W-:-:S03]  /*0290*/  IMAD.WIDE R24, R25, 0x4, R2 ;  /* 0x0000000419187825 */ /* 0x000fc600078e0202 */
[----:B------:R5:W4:Y:S01]  /*02a0*/  @P0 LDG.E R15, desc[UR4][R22.64] ;  /* 0x00000004160f0981 */ /* 0x000b22000c1e1900 */
[----:B------:R-:W-:Y:S02]  /*02b0*/  IMAD.MOV.U32 R18, RZ, RZ, RZ ;  /* 0x000000ffff127224 */ /* 0x000fe400078e00ff */
[C---:B------:R-:W-:Y:S01]  /*02c0*/  VIADD R19, R9.reuse, 0x80 ;  /* 0x0000008009137836 */ /* 0x040fe20000000000 */
[----:B------:R-:W4:Y:S01]  /*02d0*/  @P1 LDG.E R14, desc[UR4][R24.64] ;  /* 0x00000004180e1981 */ /* 0x000f22000c1e1900 */
[--C-:B------:R-:W-:Y:S01]  /*02e0*/  IMAD.WIDE R20, R9, 0x4, R2.reuse ;  /* 0x0000000409147825 */ /* 0x100fe200078e0202 */
[----:B------:R-:W-:Y:S02]  /*02f0*/  CS2R R16, SRZ ;  /* 0x0000000000107805 */ /* 0x000fe4000001ff00 */
[----:B-1----:R-:W-:Y:S01]  /*0300*/  IADD3 R5, R9, 0x380, RZ ;  /* 0x0000038009057810 */ /* 0x002fe20007ffe0ff */
[----:B---3--:R-:W-:Y:S01]  /*0310*/  IMAD.WIDE R6, R19, 0x4, R2 ;  /* 0x0000000413067825 */ /* 0x008fe200078e0202 */
[----:B------:R1:W3:Y:S01]  /*0320*/  @P2 LDG.E R18, desc[UR4][R20.64] ;  /* 0x0000000414122981 */ /* 0x0002e2000c1e1900 */
[----:B------:R-:W-:-:S02]  /*0330*/  HFMA2.MMA R19, -RZ, RZ, 0, 0 ;  /* 0x00000000ff137435 */ /* 0x000fc400000001ff */
[----:B------:R-:W-:Y:S01]  /*0340*/  VIADD R27, R9, 0x400 ;  /* 0x00000400091b7836 */ /* 0x000fe20000000000 */
[----:B------:R1:W3:Y:S01]  /*0350*/  @P2 LDG.E R17, desc[UR4][R6.64] ;  /* 0x0000000406112981 */ /* 0x0002e2000c1e1900 */
[----:B------:R-:W-:-:S04]  /*0360*/  IMAD.WIDE R4, R5, 0x4, R2 ;  /* 0x0000000405047825 */ /* 0x000fc800078e0202 */
[----:B-----5:R-:W-:Y:S01]  /*0370*/  VIADD R23, R9, 0x480 ;  /* 0x0000048009177836 */ /* 0x020fe20000000000 */
[----:B------:R5:W3:Y:S01]  /*0380*/  @P1 LDG.E R16, desc[UR4][R4.64] ;  /* 0x0000000404101981 */ /* 0x000ae2000c1e1900 */
[----:B------:R-:W-:-:S04]  /*0390*/  IMAD.WIDE R8, R27, 0x4, R2 ;  /* 0x000000041b087825 */ /* 0x000fc800078e0202 */
[----:B------:R-:W-:Y:S01]  /*03a0*/  IMAD.WIDE R22, R23, 0x4, R2 ;  /* 0x0000000417167825 */ /* 0x000fe200078e0202 */
[----:B------:R-:W3:Y:S03]  /*03b0*/  @P2 LDG.E R19, desc[UR4][R8.64] ;  /* 0x0000000408132981 */ /* 0x000ee6000c1e1900 */
[----:B------:R-:W-:-:S06]  /*03c0*/  IMAD.MOV.U32 R2, RZ, RZ, RZ ;  /* 0x000000ffff027224 */ /* 0x000fcc00078e00ff */
[----:B------:R-:W3:Y:S01]  /*03d0*/  @P2 LDG.E R2, desc[UR4][R22.64] ;  /* 0x0000000416022981 */ /* 0x000ee2000c1e1900 */
[----:B------:R-:W-:-:S05]  /*03e0*/  IMAD.SHL.U32 R3, R11, 0x2, RZ ;  /* 0x000000020b037824 */ /* 0x000fca00078e00ff */
[C---:B-1----:R-:W-:Y:S01]  /*03f0*/  LEA R20, R10.reuse, R3, 0x1 ;  /* 0x000000030a147211 */ /* 0x042fe200078e08ff */
[----:B0-----:R-:W-:-:S03]  /*0400*/  IMAD.SHL.U32 R6, R10, 0x4, RZ ;  /* 0x000000040a067824 */ /* 0x001fc600078e00ff */
[----:B------:R-:W-:Y:S01]  /*0410*/  IADD3 R20, -R20, 0x1, RZ ;  /* 0x0000000114147810 */ /* 0x000fe20007ffe1ff */
[----:B-----5:R-:W-:Y:S01]  /*0420*/  VIADD R4, R3, 0x2 ;  /* 0x0000000203047836 */ /* 0x020fe20000000000 */
[----:B------:R-:W-:-:S03]  /*0430*/  LEA R7, R10, 0x2, 0x1 ;  /* 0x000000020a077811 */ /* 0x000fc600078e08ff */
[----:B------:R-:W-:Y:S01]  /*0440*/  IMAD R6, R11, R6, R20 ;  /* 0x000000060b067224 */ /* 0x000fe200078e0214 */
[----:B------:R-:W-:-:S04]  /*0450*/  IADD3 R3, -R3, RZ, RZ ;  /* 0x000000ff03037210 */ /* 0x000fc80007ffe1ff */
[----:B------:R-:W-:-:S05]  /*0460*/  IADD3 R6, R4, R6, R7 ;  /* 0x0000000604067210 */ /* 0x000fca0007ffe007 */
[----:B------:R-:W-:-:S04]  /*0470*/  IMAD R7, R7, R3, R6 ;  /* 0x0000000307077224 */ /* 0x000fc800078e0206 */
[----:B------:R-:W-:Y:S02]  /*0480*/  IMAD R7, R4, 0x2, R7 ;  /* 0x0000000204077824 */ /* 0x000fe400078e0207 */
[----:B------:R-:W0:Y:S03]  /*0490*/  LDC.64 R4, c[0x0][0x218] ;  /* 0x00008600ff047b82 */ /* 0x000e260000000a00 */
[----:B------:R-:W-:Y:S01]  /*04a0*/  I2FP.F32.S32 R7, R7 ;  /* 0x0000000700077245 */ /* 0x000fe20000201400 */
[----:B0-----:R-:W-:Y:S01]  /*04b0*/  IMAD.WIDE R4, R0, 0x4, R4 ;  /* 0x0000000400047825 */ /* 0x001fe200078e0204 */
[----:B--2---:R-:W-:Y:S02]  /*04c0*/  SEL R13, R13, RZ, P3 ;  /* 0x000000ff0d0d7207 */ /* 0x004fe40001800000 */
[----:B----4-:R-:W-:Y:S02]  /*04d0*/  SEL R12, R12, RZ, P0 ;  /* 0x000000ff0c0c7207 */ /* 0x010fe40000000000 */
[----:B------:R-:W-:-:S03]  /*04e0*/  SEL R15, R15, RZ, P0 ;  /* 0x000000ff0f0f7207 */ /* 0x000fc60000000000 */
[----:B------:R-:W-:Y:S01]  /*04f0*/  FADD R12, R13, R12 ;  /* 0x0000000c0d0c7221 */ /* 0x000fe20000000000 */
[C---:B------:R-:W-:Y:S02]  /*0500*/  FSETP.GT.AND P0, PT, |R7|.reuse, 8.50705917302346158658e+37, PT ;  /* 0x7e8000000700780b */ /* 0x040fe40003f04200 */
[----:B------:R-:W-:Y:S01]  /*0510*/  SEL R14, R14, RZ, P1 ;  /* 0x000000ff0e0e7207 */ /* 0x000fe20000800000 */
[----:B------:R-:W-:Y:S01]  /*0520*/  FADD R15, R12, R15 ;  /* 0x0000000f0c0f7221 */ /* 0x000fe20000000000 */
[----:B------:R-:W-:-:S03]  /*0530*/  FSETP.GEU.AND P3, PT, |R7|, 1.175494350822287508e-38, PT ;  /* 0x008000000700780b */ /* 0x000fc60003f6e200 */
[----:B------:R-:W-:Y:S01]  /*0540*/  FADD R15, R15, R14 ;  /* 0x0000000e0f0f7221 */ /* 0x000fe20000000000 */
[----:B---3--:R-:W-:Y:S02]  /*0550*/  SEL R18, R18, RZ, P2 ;  /* 0x000000ff12127207 */ /* 0x008fe40001000000 */
[----:B------:R-:W-:-:S03]  /*0560*/  SEL R17, R17, RZ, P2 ;  /* 0x000000ff11117207 */ /* 0x000fc60001000000 */
[----:B------:R-:W-:Y:S01]  /*0570*/  FADD R18, R15, R18 ;  /* 0x000000120f127221 */ /* 0x000fe20000000000 */
[----:B------:R-:W-:-:S03]  /*0580*/  @P0 FMUL R7, R7, 0.25 ;  /* 0x3e80000007070820 */ /* 0x000fc60000400000 */
[----:B------:R-:W-:Y:S01]  /*0590*/  FADD R17, R18, R17 ;  /* 0x0000001112117221 */ /* 0x000fe20000000000 */
[----:B------:R-:W-:Y:S01]  /*05a0*/  SEL R16, R16, RZ, P1 ;  /* 0x000000ff10107207 */ /* 0x000fe20000800000 */
[----:B------:R-:W-:-:S04]  /*05b0*/  @!P3 FMUL R7, R7, 16777216 ;  /* 0x4b8000000707b820 */ /* 0x000fc80000400000 */
[----:B------:R-:W-:Y:S01]  /*05c0*/  FADD R16, R17, R16 ;  /* 0x0000001011107221 */ /* 0x000fe20000000000 */
[----:B------:R-:W-:Y:S01]  /*05d0*/  SEL R19, R19, RZ, P2 ;  /* 0x000000ff13137207 */ /* 0x000fe20001000000 */
[----:B------:R-:W0:Y:S04]  /*05e0*/  MUFU.RCP R7, R7 ;  /* 0x0000000700077308 */ /* 0x000e280000001000 */
[----:B------:R-:W-:Y:S01]  /*05f0*/  FADD R19, R16, R19 ;  /* 0x0000001310137221 */ /* 0x000fe20000000000 */
[----:B------:R-:W-:-:S05]  /*0600*/  SEL R2, R2, RZ, P2 ;  /* 0x000000ff02027207 */ /* 0x000fca0001000000 */
[----:B------:R-:W-:-:S04]  /*0610*/  FADD R2, R19, R2 ;  /* 0x0000000213027221 */ /* 0x000fc80000000000 */
[----:B------:R-:W-:-:S04]  /*0620*/  @P0 FMUL R2, R2, 0.25 ;  /* 0x3e80000002020820 */ /* 0x000fc80000400000 */
[----:B------:R-:W-:-:S04]  /*0630*/  @!P3 FMUL R2, R2, 16777216 ;  /* 0x4b8000000202b820 */ /* 0x000fc80000400000 */
[----:B0-----:R-:W-:-:S05]  /*0640*/  FMUL R3, R7, R2 ;  /* 0x0000000207037220 */ /* 0x001fca0000400000 */
[----:B------:R-:W-:Y:S01]  /*0650*/  STG.E desc[UR4][R4.64], R3 ;  /* 0x0000000304007986 */ /* 0x000fe2000c101904 */
[----:B------:R-:W-:Y:S05]  /*0660*/  EXIT ;  /* 0x000000000000794d */ /* 0x000fea0003800000 */
.L_x_0:
[----:B------:R-:W-:-:S00]  /*0670*/  BRA `(.L_x_0) ;  /* 0xfffffffc00fc7947 */ /* 0x000fc0000383ffff */
[----:B------:R-:W-:-:S00]  /*0680*/  NOP ;  /* 0x0000000000007918 */ /* 0x000fc00000000000 */
[----:B------:R-:W-:-:S00]  /*0690*/  NOP ;  /* 0x0000000000007918 */ /* 0x000fc00000000000 */
[----:B------:R-:W-:-:S00]  /*06a0*/  NOP ;  /* 0x0000000000007918 */ /* 0x000fc00000000000 */
[----:B------:R-:W-:-:S00]  /*06b0*/  NOP ;  /* 0x0000000000007918 */ /* 0x000fc00000000000 */
[----:B------:R-:W-:-:S00]  /*06c0*/  NOP ;  /* 0x0000000000007918 */ /* 0x000fc00000000000 */
[----:B------:R-:W-:-:S00]  /*06d0*/  NOP ;  /* 0x0000000000007918 */ /* 0x000fc00000000000 */
[----:B------:R-:W-:-:S00]  /*06e0*/  NOP ;  /* 0x0000000000007918 */ /* 0x000fc00000000000 */
[----:B------:R-:W-:-:S00]  /*06f0*/  NOP ;  /* 0x0000000000007918 */ /* 0x000fc00000000000 */
.L_x_1:


//--------------------- .nv.constant0.triton_poi_fused_avg_pool2d_5 --------------------------
	.section	.nv.constant0.triton_poi_fused_avg_pool2d_5,"a",@progbits
	.sectionflags	@""
	.align	4
.nv.constant0.triton_poi_fused_avg_pool2d_5:
	.zero		548
